//
// Generated by NVIDIA NVVM Compiler
//
// Compiler Build ID: CL-36424714
// Cuda compilation tools, release 13.0, V13.0.88
// Based on NVVM 20.0.0
//

.version 9.0
.target sm_100
.address_size 64

	// .globl	default_function_kernel

.visible .entry default_function_kernel(
	.param .u64 .ptr .align 1 default_function_kernel_param_0,
	.param .u64 .ptr .align 1 default_function_kernel_param_1,
	.param .u64 .ptr .align 1 default_function_kernel_param_2,
	.param .u64 .ptr .align 1 default_function_kernel_param_3
)
.maxntid 54
{
	.reg .pred 	%p<2>;
	.reg .b32 	%r<18>;
	.reg .b32 	%f<5>;
	.reg .b64 	%rd<15>;

	ld.param.u64 	%rd1, [default_function_kernel_param_0];
	ld.param.u64 	%rd2, [default_function_kernel_param_1];
	ld.param.u64 	%rd3, [default_function_kernel_param_2];
	ld.param.u64 	%rd4, [default_function_kernel_param_3];
	cvta.to.global.u64 	%rd5, %rd2;
	cvta.to.global.u64 	%rd6, %rd3;
	cvta.to.global.u64 	%rd7, %rd1;
	cvta.to.global.u64 	%rd8, %rd4;
	mov.u32 	%r1, %ctaid.x;
	mov.u32 	%r2, %tid.x;
	mad.lo.s32 	%r3, %r1, 54, %r2;
	mul.wide.u32 	%rd9, %r3, 4;
	add.s64 	%rd10, %rd8, %rd9;
	ld.global.nc.f32 	%f1, [%rd10];
	mul.hi.u32 	%r4, %r1, -1883757585;
	shr.u32 	%r5, %r4, 7;
	mul.lo.s32 	%r6, %r5, 228;
	sub.s32 	%r7, %r1, %r6;
	setp.gt.u32 	%p1, %r7, 113;
	selp.b32 	%r8, 19, 0, %p1;
	mad.lo.s32 	%r9, %r1, -38, %r3;
	mul.hi.u32 	%r10, %r9, -1356305461;
	sub.s32 	%r11, %r9, %r10;
	shr.u32 	%r12, %r11, 1;
	add.s32 	%r13, %r12, %r10;
	shr.u32 	%r14, %r13, 4;
	mul.lo.s32 	%r15, %r14, 19;
	sub.s32 	%r16, %r9, %r15;
	add.s32 	%r17, %r8, %r16;
	mul.wide.u32 	%rd11, %r17, 4;
	add.s64 	%rd12, %rd7, %rd11;
	ld.global.nc.f32 	%f2, [%rd12];
	add.s64 	%rd13, %rd6, %rd11;
	ld.global.nc.f32 	%f3, [%rd13];
	fma.rn.f32 	%f4, %f1, %f2, %f3;
	add.s64 	%rd14, %rd5, %rd9;
	st.global.f32 	[%rd14], %f4;
	ret;

}


// ===== COMPILED SASS (sm_100) =====

	.target	sm_100

	.elftype	@"ET_EXEC"


//--------------------- .note.nv.tkinfo           --------------------------
	.section	.note.nv.tkinfo,"",@"SHT_NOTE"
	.sectionflags	@"SHF_NOTE_NV_TKINFO"
	.tkinfo
        /*0018*/ 	.word	0x00000002
        /*0030*/ 	.string	""
        /*0030*/ 	.string	"ptxas"
        /*0030*/ 	.string	"Cuda compilation tools, release 13.0, V13.0.88"
        /*0030*/ 	.string	"Build cuda_13.0.r13.0/compiler.36424714_0"
        /*0030*/ 	.string	"-arch sm_100 -m 64 "



//--------------------- .note.nv.cuinfo           --------------------------
	.section	.note.nv.cuinfo,"",@"SHT_NOTE"
	.sectionflags	@"SHF_NOTE_NV_CUINFO"
        /*0018*/ 	.short	0x0002
        /*001a*/ 	.short	0x0064
        /*001c*/ 	.short	0x0082
	.zero		2


//--------------------- .nv.info                  --------------------------
	.section	.nv.info,"",@"SHT_CUDA_INFO"
	.align	4


	//----- nvinfo : EIATTR_REGCOUNT
	.align		4
        /*0000*/ 	.byte	0x04, 0x2f
        /*0002*/ 	.short	(.L_1 - .L_0)
	.align		4
.L_0:
        /*0004*/ 	.word	index@(default_function_kernel)
        /*0008*/ 	.word	0x00000010


	//----- nvinfo : EIATTR_FRAME_SIZE
	.align		4
.L_1:
        /*000c*/ 	.byte	0x04, 0x11
        /*000e*/ 	.short	(.L_3 - .L_2)
	.align		4
.L_2:
        /*0010*/ 	.word	index@(default_function_kernel)
        /*0014*/ 	.word	0x00000000


	//----- nvinfo : EIATTR_MIN_STACK_SIZE
	.align		4
.L_3:
        /*0018*/ 	.byte	0x04, 0x12
        /*001a*/ 	.short	(.L_5 - .L_4)
	.align		4
.L_4:
        /*001c*/ 	.word	index@(default_function_kernel)
        /*0020*/ 	.word	0x00000000
.L_5:


//--------------------- .nv.compat                --------------------------
	.section	.nv.compat,"",@"SHT_CUDA_COMPAT_INFO"
	.align	4
        /*0000*/ 	.byte	0x02, 0x09, 0x00, 0x00, 0x02, 0x02, 0x01, 0x00, 0x02, 0x05, 0x05, 0x00, 0x03, 0x07, 0x01, 0x01
        /*0010*/ 	.byte	0x02, 0x03, 0x00, 0x00, 0x02, 0x06, 0x01, 0x00, 0x04, 0x0b, 0x08, 0x00, 0x09, 0x00, 0x00, 0x00
        /*0020*/ 	.byte	0x00, 0x00, 0x00, 0x00


//--------------------- .nv.info.default_function_kernel --------------------------
	.section	.nv.info.default_function_kernel,"",@"SHT_CUDA_INFO"
	.sectionflags	@""
	.align	4


	//----- nvinfo : EIATTR_CUDA_API_VERSION
	.align		4
        /*0000*/ 	.byte	0x04, 0x37
        /*0002*/ 	.short	(.L_7 - .L_6)
.L_6:
        /*0004*/ 	.word	0x00000082


	//----- nvinfo : EIATTR_KPARAM_INFO
	.align		4
.L_7:
        /*0008*/ 	.byte	0x04, 0x17
        /*000a*/ 	.short	(.L_9 - .L_8)
.L_8:
        /*000c*/ 	.word	0x00000000
        /*0010*/ 	.short	0x0003
        /*0012*/ 	.short	0x0018
        /*0014*/ 	.byte	0x00, 0xf5, 0x21, 0x00


	//----- nvinfo : EIATTR_KPARAM_INFO
	.align		4
.L_9:
        /*0018*/ 	.byte	0x04, 0x17
        /*001a*/ 	.short	(.L_11 - .L_10)
.L_10:
        /*001c*/ 	.word	0x00000000
        /*0020*/ 	.short	0x0002
        /*0022*/ 	.short	0x0010
        /*0024*/ 	.byte	0x00, 0xf5, 0x21, 0x00


	//----- nvinfo : EIATTR_KPARAM_INFO
	.align		4
.L_11:
        /*0028*/ 	.byte	0x04, 0x17
        /*002a*/ 	.short	(.L_13 - .L_12)
.L_12:
        /*002c*/ 	.word	0x00000000
        /*0030*/ 	.short	0x0001
        /*0032*/ 	.short	0x0008
        /*0034*/ 	.byte	0x00, 0xf5, 0x21, 0x00


	//----- nvinfo : EIATTR_KPARAM_INFO
	.align		4
.L_13:
        /*0038*/ 	.byte	0x04, 0x17
        /*003a*/ 	.short	(.L_15 - .L_14)
.L_14:
        /*003c*/ 	.word	0x00000000
        /*0040*/ 	.short	0x0000
        /*0042*/ 	.short	0x0000
        /*0044*/ 	.byte	0x00, 0xf5, 0x21, 0x00


	//----- nvinfo : EIATTR_SPARSE_MMA_MASK
	.align		4
.L_15:
        /*0048*/ 	.byte	0x03, 0x50
        /*004a*/ 	.short	0x0000


	//----- nvinfo : EIATTR_MAXREG_COUNT
	.align		4
        /*004c*/ 	.byte	0x03, 0x1b
        /*004e*/ 	.short	0x00ff


	//----- nvinfo : EIATTR_MERCURY_ISA_VERSION
	.align		4
        /*0050*/ 	.byte	0x03, 0x5f
        /*0052*/ 	.short	0x0101


	//----- nvinfo : EIATTR_VRC_CTA_INIT_COUNT
	.align		4
        /*0054*/ 	.byte	0x02, 0x4a
	.zero		1
	.zero		1


	//----- nvinfo : EIATTR_EXIT_INSTR_OFFSETS
	.align		4
        /*0058*/ 	.byte	0x04, 0x1c
        /*005a*/ 	.short	(.L_17 - .L_16)


	//   ....[0]....
.L_16:
        /*005c*/ 	.word	0x000001e0


	//----- nvinfo : EIATTR_MAX_THREADS
	.align		4
.L_17:
        /*0060*/ 	.byte	0x04, 0x05
        /*0062*/ 	.short	(.L_19 - .L_18)
.L_18:
        /*0064*/ 	.word	0x00000036
        /*0068*/ 	.word	0x00000001
        /*006c*/ 	.word	0x00000001


	//----- nvinfo : EIATTR_CBANK_PARAM_SIZE
	.align		4
.L_19:
        /*0070*/ 	.byte	0x03, 0x19
        /*0072*/ 	.short	0x0020


	//----- nvinfo : EIATTR_PARAM_CBANK
	.align		4
        /*0074*/ 	.byte	0x04, 0x0a
        /*0076*/ 	.short	(.L_21 - .L_20)
	.align		4
.L_20:
        /*0078*/ 	.word	index@(.nv.constant0.default_function_kernel)
        /*007c*/ 	.short	0x0380
        /*007e*/ 	.short	0x0020


	//----- nvinfo : EIATTR_SW_WAR
	.align		4
.L_21:
        /*0080*/ 	.byte	0x04, 0x36
        /*0082*/ 	.short	(.L_23 - .L_22)
.L_22:
        /*0084*/ 	.word	0x00000008
.L_23:


//--------------------- .nv.callgraph             --------------------------
	.section	.nv.callgraph,"",@"SHT_CUDA_CALLGRAPH"
	.align	4
	.sectionentsize	8
	.align		4
        /*0000*/ 	.word	0x00000000
	.align		4
        /*0004*/ 	.word	0xffffffff
	.align		4
        /*0008*/ 	.word	0x00000000
	.align		4
        /*000c*/ 	.word	0xfffffffe
	.align		4
        /*0010*/ 	.word	0x00000000
	.align		4
        /*0014*/ 	.word	0xfffffffd
	.align		4
        /*0018*/ 	.word	0x00000000
	.align		4
        /*001c*/ 	.word	0xfffffffc


//--------------------- .text.default_function_kernel --------------------------
	.section	.text.default_function_kernel,"ax",@progbits
	.align	128
        .global         default_function_kernel
        .type           default_function_kernel,@function
        .size           default_function_kernel,(.L_x_1 - default_function_kernel)
        .other          default_function_kernel,@"STO_CUDA_ENTRY STV_DEFAULT"
default_function_kernel:
.text.default_function_kernel:
[----:B------:R-:W-:Y:S01]  /*0000*/  LDC R1, c[0x0][0x37c] ;  /* 0x0000df00ff017b82 */ /* 0x000fe20000000800 */
[----:B------:R-:W0:Y:S07]  /*0010*/  S2R R6, SR_CTAID.X ;  /* 0x0000000000067919 */ /* 0x000e2e0000002500 */
[----:B------:R-:W1:Y:S01]  /*0020*/  LDC.64 R2, c[0x0][0x398] ;  /* 0x0000e600ff027b82 */ /* 0x000e620000000a00 */
[----:B------:R-:W2:Y:S01]  /*0030*/  LDCU.64 UR4, c[0x0][0x358] ;  /* 0x00006b00ff0477ac */ /* 0x000ea20008000a00 */
[----:B------:R-:W3:Y:S01]  /*0040*/  S2R R11, SR_TID.X ;  /* 0x00000000000b7919 */ /* 0x000ee20000002100 */
[----:B0-----:R-:W-:-:S04]  /*0050*/  IMAD.HI.U32 R0, R6, -0x7047dc11, RZ ;  /* 0x8fb823ef06007827 */ /* 0x001fc800078e00ff */
[----:B---3--:R-:W-:Y:S01]  /*0060*/  IMAD R11, R6, 0x36, R11 ;  /* 0x00000036060b7824 */ /* 0x008fe200078e020b */
[----:B------:R-:W-:-:S03]  /*0070*/  SHF.R.U32.HI R0, RZ, 0x7, R0 ;  /* 0x00000007ff007819 */ /* 0x000fc60000011600 */
[----:B------:R-:W-:Y:S02]  /*0080*/  IMAD R8, R6, -0x26, R11 ;  /* 0xffffffda06087824 */ /* 0x000fe400078e020b */
[----:B------:R-:W-:Y:S02]  /*0090*/  IMAD R0, R0, -0xe4, R6 ;  /* 0xffffff1c00007824 */ /* 0x000fe400078e0206 */
[----:B------:R-:W-:Y:S01]  /*00a0*/  IMAD.HI.U32 R5, R8, -0x50d79435, RZ ;  /* 0xaf286bcb08057827 */ /* 0x000fe200078e00ff */
[----:B------:R-:W0:Y:S02]  /*00b0*/  LDC.64 R6, c[0x0][0x390] ;  /* 0x0000e400ff067b82 */ /* 0x000e240000000a00 */
[----:B------:R-:W-:Y:S01]  /*00c0*/  ISETP.GT.U32.AND P0, PT, R0, 0x71, PT ;  /* 0x000000710000780c */ /* 0x000fe20003f04070 */
[----:B-1----:R-:W-:Y:S01]  /*00d0*/  IMAD.WIDE.U32 R2, R11, 0x4, R2 ;  /* 0x000000040b027825 */ /* 0x002fe200078e0002 */
[----:B------:R-:W-:-:S04]  /*00e0*/  IADD3 R4, PT, PT, R8, -R5, RZ ;  /* 0x8000000508047210 */ /* 0x000fc80007ffe0ff */
[----:B------:R-:W-:Y:S01]  /*00f0*/  LEA.HI R9, R4, R5, RZ, 0x1f ;  /* 0x0000000504097211 */ /* 0x000fe200078ff8ff */
[----:B--2---:R-:W2:Y:S01]  /*0100*/  LDG.E.CONSTANT R2, desc[UR4][R2.64] ;  /* 0x0000000402027981 */ /* 0x004ea2000c1e9900 */
[----:B------:R-:W1:Y:S02]  /*0110*/  LDC.64 R4, c[0x0][0x380] ;  /* 0x0000e000ff047b82 */ /* 0x000e640000000a00 */
[----:B------:R-:W-:-:S05]  /*0120*/  SHF.R.U32.HI R9, RZ, 0x4, R9 ;  /* 0x00000004ff097819 */ /* 0x000fca0000011609 */
[----:B------:R-:W-:-:S05]  /*0130*/  IMAD R9, R9, -0x13, R8 ;  /* 0xffffffed09097824 */ /* 0x000fca00078e0208 */
[C---:B------:R-:W-:Y:S02]  /*0140*/  IADD3 R13, PT, PT, R9.reuse, 0x13, RZ ;  /* 0x00000013090d7810 */ /* 0x040fe40007ffe0ff */
[----:B------:R-:W-:Y:S02]  /*0150*/  @!P0 IADD3 R13, PT, PT, R9, RZ, RZ ;  /* 0x000000ff090d8210 */ /* 0x000fe40007ffe0ff */
[----:B------:R-:W3:Y:S03]  /*0160*/  LDC.64 R8, c[0x0][0x388] ;  /* 0x0000e200ff087b82 */ /* 0x000ee60000000a00 */
[----:B0-----:R-:W-:-:S04]  /*0170*/  IMAD.WIDE.U32 R6, R13, 0x4, R6 ;  /* 0x000000040d067825 */ /* 0x001fc800078e0006 */
[----:B-1----:R-:W-:Y:S02]  /*0180*/  IMAD.WIDE.U32 R4, R13, 0x4, R4 ;  /* 0x000000040d047825 */ /* 0x002fe400078e0004 */
[----:B------:R-:W2:Y:S04]  /*0190*/  LDG.E.CONSTANT R7, desc[UR4][R6.64] ;  /* 0x0000000406077981 */ /* 0x000ea8000c1e9900 */
[----:B------:R-:W2:Y:S01]  /*01a0*/  LDG.E.CONSTANT R5, desc[UR4][R4.64] ;  /* 0x0000000404057981 */ /* 0x000ea2000c1e9900 */
[----:B---3--:R-:W-:-:S04]  /*01b0*/  IMAD.WIDE.U32 R8, R11, 0x4, R8 ;  /* 0x000000040b087825 */ /* 0x008fc800078e0008 */
[----:B--2---:R-:W-:-:S05]  /*01c0*/  FFMA R11, R2, R5, R7 ;  /* 0x00000005020b7223 */ /* 0x004fca0000000007 */
[----:B------:R-:W-:Y:S01]  /*01d0*/  STG.E desc[UR4][R8.64], R11 ;  /* 0x0000000b08007986 */ /* 0x000fe2000c101904 */
[----:B------:R-:W-:Y:S05]  /*01e0*/  EXIT ;  /* 0x000000000000794d */ /* 0x000fea0003800000 */
.L_x_0:
[----:B------:R-:W-:-:S00]  /*01f0*/  BRA `(.L_x_0) ;  /* 0xfffffffc00fc7947 */ /* 0x000fc0000383ffff */
[----:B------:R-:W-:-:S00]  /*0200*/  NOP ;  /* 0x0000000000007918 */ /* 0x000fc00000000000 */
[----:B------:R-:W-:-:S00]  /*0210*/  NOP ;  /* 0x0000000000007918 */ /* 0x000fc00000000000 */
[----:B------:R-:W-:-:S00]  /*0220*/  NOP ;  /* 0x0000000000007918 */ /* 0x000fc00000000000 */
[----:B------:R-:W-:-:S00]  /*0230*/  NOP ;  /* 0x0000000000007918 */ /* 0x000fc00000000000 */
[----:B------:R-:W-:-:S00]  /*0240*/  NOP ;  /* 0x0000000000007918 */ /* 0x000fc00000000000 */
[----:B------:R-:W-:-:S00]  /*0250*/  NOP ;  /* 0x0000000000007918 */ /* 0x000fc00000000000 */
[----:B------:R-:W-:-:S00]  /*0260*/  NOP ;  /* 0x0000000000007918 */ /* 0x000fc00000000000 */
[----:B------:R-:W-:-:S00]  /*0270*/  NOP ;  /* 0x0000000000007918 */ /* 0x000fc00000000000 */
.L_x_1:


//--------------------- .nv.shared.reserved.0     --------------------------
	.section	.nv.shared.reserved.0,"aw",@nobits
	.weak		__nv_reservedSMEM_offset_0_alias
	.size		__nv_reservedSMEM_offset_0_alias, 0, 64
	.other		__nv_reservedSMEM_offset_0_alias,@"STO_CUDA_RESERVED_SHARED STV_DEFAULT"
__nv_reservedSMEM_offset_0_alias:
	.zero		0
	.zero		64


//--------------------- .nv.constant0.default_function_kernel --------------------------
	.section	.nv.constant0.default_function_kernel,"a",@progbits
	.sectionflags	@""
	.align	4
.nv.constant0.default_function_kernel:
	.zero		928


//--------------------- SYMBOLS --------------------------

	.type		.nv.reservedSmem.offset0,@object
	.size		.nv.reservedSmem.offset0,0x4
